//
// Generated by NVIDIA NVVM Compiler
//
// Compiler Build ID: CL-36424714
// Cuda compilation tools, release 13.0, V13.0.88
// Based on NVVM 20.0.0
//

.version 9.0
.target sm_100
.address_size 64

	// .globl	_Z14complex_kernelPKfS0_S0_fPfS1_iii

.visible .entry _Z14complex_kernelPKfS0_S0_fPfS1_iii(
	.param .u64 .ptr .align 1 _Z14complex_kernelPKfS0_S0_fPfS1_iii_param_0,
	.param .u64 .ptr .align 1 _Z14complex_kernelPKfS0_S0_fPfS1_iii_param_1,
	.param .u64 .ptr .align 1 _Z14complex_kernelPKfS0_S0_fPfS1_iii_param_2,
	.param .f32 _Z14complex_kernelPKfS0_S0_fPfS1_iii_param_3,
	.param .u64 .ptr .align 1 _Z14complex_kernelPKfS0_S0_fPfS1_iii_param_4,
	.param .u64 .ptr .align 1 _Z14complex_kernelPKfS0_S0_fPfS1_iii_param_5,
	.param .u32 _Z14complex_kernelPKfS0_S0_fPfS1_iii_param_6,
	.param .u32 _Z14complex_kernelPKfS0_S0_fPfS1_iii_param_7,
	.param .u32 _Z14complex_kernelPKfS0_S0_fPfS1_iii_param_8
)
{
	.reg .pred 	%p<13>;
	.reg .b32 	%r<48>;
	.reg .b32 	%f<117>;
	.reg .b64 	%rd<50>;

	ld.param.u64 	%rd13, [_Z14complex_kernelPKfS0_S0_fPfS1_iii_param_0];
	ld.param.u64 	%rd14, [_Z14complex_kernelPKfS0_S0_fPfS1_iii_param_1];
	ld.param.u64 	%rd10, [_Z14complex_kernelPKfS0_S0_fPfS1_iii_param_2];
	ld.param.f32 	%f14, [_Z14complex_kernelPKfS0_S0_fPfS1_iii_param_3];
	ld.param.u64 	%rd11, [_Z14complex_kernelPKfS0_S0_fPfS1_iii_param_4];
	ld.param.u64 	%rd12, [_Z14complex_kernelPKfS0_S0_fPfS1_iii_param_5];
	ld.param.u32 	%r27, [_Z14complex_kernelPKfS0_S0_fPfS1_iii_param_6];
	ld.param.u32 	%r25, [_Z14complex_kernelPKfS0_S0_fPfS1_iii_param_7];
	ld.param.u32 	%r26, [_Z14complex_kernelPKfS0_S0_fPfS1_iii_param_8];
	cvta.to.global.u64 	%rd1, %rd14;
	cvta.to.global.u64 	%rd2, %rd13;
	mov.u32 	%r28, %ctaid.y;
	mov.u32 	%r29, %ntid.y;
	mov.u32 	%r30, %tid.y;
	mad.lo.s32 	%r1, %r28, %r29, %r30;
	mov.u32 	%r31, %ctaid.x;
	mov.u32 	%r32, %ntid.x;
	mov.u32 	%r33, %tid.x;
	mad.lo.s32 	%r2, %r31, %r32, %r33;
	setp.ge.s32 	%p1, %r1, %r27;
	setp.ge.s32 	%p2, %r2, %r25;
	or.pred  	%p3, %p1, %p2;
	@%p3 bra 	$L__BB0_15;
	setp.lt.s32 	%p4, %r26, 1;
	mov.f32 	%f116, 0f00000000;
	@%p4 bra 	$L__BB0_14;
	mul.lo.s32 	%r3, %r26, %r1;
	mul.lo.s32 	%r4, %r26, %r2;
	and.b32  	%r5, %r26, 15;
	setp.lt.u32 	%p5, %r26, 16;
	mov.f32 	%f116, 0f00000000;
	mov.b32 	%r44, 0;
	@%p5 bra 	$L__BB0_5;
	and.b32  	%r44, %r26, 2147483632;
	neg.s32 	%r42, %r44;
	mul.wide.u32 	%rd15, %r3, 4;
	add.s64 	%rd16, %rd15, %rd2;
	add.s64 	%rd48, %rd16, 32;
	add.s64 	%rd4, %rd1, 32;
	mov.f32 	%f116, 0f00000000;
	mov.u32 	%r41, %r4;
$L__BB0_4:
	.pragma "nounroll";
	mul.wide.s32 	%rd17, %r41, 4;
	add.s64 	%rd18, %rd4, %rd17;
	ld.global.f32 	%f19, [%rd48+-32];
	ld.global.f32 	%f20, [%rd18+-32];
	fma.rn.f32 	%f21, %f19, %f20, %f116;
	ld.global.f32 	%f22, [%rd48+-28];
	ld.global.f32 	%f23, [%rd18+-28];
	fma.rn.f32 	%f24, %f22, %f23, %f21;
	ld.global.f32 	%f25, [%rd48+-24];
	ld.global.f32 	%f26, [%rd18+-24];
	fma.rn.f32 	%f27, %f25, %f26, %f24;
	ld.global.f32 	%f28, [%rd48+-20];
	ld.global.f32 	%f29, [%rd18+-20];
	fma.rn.f32 	%f30, %f28, %f29, %f27;
	ld.global.f32 	%f31, [%rd48+-16];
	ld.global.f32 	%f32, [%rd18+-16];
	fma.rn.f32 	%f33, %f31, %f32, %f30;
	ld.global.f32 	%f34, [%rd48+-12];
	ld.global.f32 	%f35, [%rd18+-12];
	fma.rn.f32 	%f36, %f34, %f35, %f33;
	ld.global.f32 	%f37, [%rd48+-8];
	ld.global.f32 	%f38, [%rd18+-8];
	fma.rn.f32 	%f39, %f37, %f38, %f36;
	ld.global.f32 	%f40, [%rd48+-4];
	ld.global.f32 	%f41, [%rd18+-4];
	fma.rn.f32 	%f42, %f40, %f41, %f39;
	ld.global.f32 	%f43, [%rd48];
	ld.global.f32 	%f44, [%rd18];
	fma.rn.f32 	%f45, %f43, %f44, %f42;
	ld.global.f32 	%f46, [%rd48+4];
	ld.global.f32 	%f47, [%rd18+4];
	fma.rn.f32 	%f48, %f46, %f47, %f45;
	ld.global.f32 	%f49, [%rd48+8];
	ld.global.f32 	%f50, [%rd18+8];
	fma.rn.f32 	%f51, %f49, %f50, %f48;
	ld.global.f32 	%f52, [%rd48+12];
	ld.global.f32 	%f53, [%rd18+12];
	fma.rn.f32 	%f54, %f52, %f53, %f51;
	ld.global.f32 	%f55, [%rd48+16];
	ld.global.f32 	%f56, [%rd18+16];
	fma.rn.f32 	%f57, %f55, %f56, %f54;
	ld.global.f32 	%f58, [%rd48+20];
	ld.global.f32 	%f59, [%rd18+20];
	fma.rn.f32 	%f60, %f58, %f59, %f57;
	ld.global.f32 	%f61, [%rd48+24];
	ld.global.f32 	%f62, [%rd18+24];
	fma.rn.f32 	%f63, %f61, %f62, %f60;
	ld.global.f32 	%f64, [%rd48+28];
	ld.global.f32 	%f65, [%rd18+28];
	fma.rn.f32 	%f116, %f64, %f65, %f63;
	add.s32 	%r42, %r42, 16;
	add.s64 	%rd48, %rd48, 64;
	add.s32 	%r41, %r41, 16;
	setp.ne.s32 	%p6, %r42, 0;
	@%p6 bra 	$L__BB0_4;
$L__BB0_5:
	setp.eq.s32 	%p7, %r5, 0;
	@%p7 bra 	$L__BB0_14;
	and.b32  	%r13, %r26, 7;
	setp.lt.u32 	%p8, %r5, 8;
	@%p8 bra 	$L__BB0_8;
	add.s32 	%r35, %r44, %r3;
	mul.wide.u32 	%rd19, %r35, 4;
	add.s64 	%rd20, %rd2, %rd19;
	ld.global.f32 	%f67, [%rd20];
	add.s32 	%r36, %r44, %r4;
	mul.wide.s32 	%rd21, %r36, 4;
	add.s64 	%rd22, %rd1, %rd21;
	ld.global.f32 	%f68, [%rd22];
	fma.rn.f32 	%f69, %f67, %f68, %f116;
	cvt.u64.u32 	%rd23, %r3;
	cvt.u64.u32 	%rd24, %r44;
	add.s64 	%rd25, %rd24, %rd23;
	shl.b64 	%rd26, %rd25, 2;
	add.s64 	%rd27, %rd2, %rd26;
	ld.global.f32 	%f70, [%rd27+4];
	ld.global.f32 	%f71, [%rd22+4];
	fma.rn.f32 	%f72, %f70, %f71, %f69;
	ld.global.f32 	%f73, [%rd27+8];
	ld.global.f32 	%f74, [%rd22+8];
	fma.rn.f32 	%f75, %f73, %f74, %f72;
	ld.global.f32 	%f76, [%rd27+12];
	ld.global.f32 	%f77, [%rd22+12];
	fma.rn.f32 	%f78, %f76, %f77, %f75;
	ld.global.f32 	%f79, [%rd27+16];
	ld.global.f32 	%f80, [%rd22+16];
	fma.rn.f32 	%f81, %f79, %f80, %f78;
	ld.global.f32 	%f82, [%rd27+20];
	ld.global.f32 	%f83, [%rd22+20];
	fma.rn.f32 	%f84, %f82, %f83, %f81;
	ld.global.f32 	%f85, [%rd27+24];
	ld.global.f32 	%f86, [%rd22+24];
	fma.rn.f32 	%f87, %f85, %f86, %f84;
	ld.global.f32 	%f88, [%rd27+28];
	ld.global.f32 	%f89, [%rd22+28];
	fma.rn.f32 	%f116, %f88, %f89, %f87;
	add.s32 	%r44, %r44, 8;
$L__BB0_8:
	setp.eq.s32 	%p9, %r13, 0;
	@%p9 bra 	$L__BB0_14;
	and.b32  	%r16, %r26, 3;
	setp.lt.u32 	%p10, %r13, 4;
	@%p10 bra 	$L__BB0_11;
	add.s32 	%r37, %r44, %r3;
	mul.wide.u32 	%rd28, %r37, 4;
	add.s64 	%rd29, %rd2, %rd28;
	ld.global.f32 	%f91, [%rd29];
	add.s32 	%r38, %r44, %r4;
	mul.wide.s32 	%rd30, %r38, 4;
	add.s64 	%rd31, %rd1, %rd30;
	ld.global.f32 	%f92, [%rd31];
	fma.rn.f32 	%f93, %f91, %f92, %f116;
	cvt.u64.u32 	%rd32, %r3;
	cvt.u64.u32 	%rd33, %r44;
	add.s64 	%rd34, %rd33, %rd32;
	shl.b64 	%rd35, %rd34, 2;
	add.s64 	%rd36, %rd2, %rd35;
	ld.global.f32 	%f94, [%rd36+4];
	ld.global.f32 	%f95, [%rd31+4];
	fma.rn.f32 	%f96, %f94, %f95, %f93;
	ld.global.f32 	%f97, [%rd36+8];
	ld.global.f32 	%f98, [%rd31+8];
	fma.rn.f32 	%f99, %f97, %f98, %f96;
	ld.global.f32 	%f100, [%rd36+12];
	ld.global.f32 	%f101, [%rd31+12];
	fma.rn.f32 	%f116, %f100, %f101, %f99;
	add.s32 	%r44, %r44, 4;
$L__BB0_11:
	setp.eq.s32 	%p11, %r16, 0;
	@%p11 bra 	$L__BB0_14;
	add.s32 	%r47, %r44, %r4;
	add.s32 	%r39, %r44, %r3;
	mul.wide.u32 	%rd37, %r39, 4;
	add.s64 	%rd49, %rd2, %rd37;
	neg.s32 	%r46, %r16;
$L__BB0_13:
	.pragma "nounroll";
	mul.wide.s32 	%rd38, %r47, 4;
	add.s64 	%rd39, %rd1, %rd38;
	ld.global.f32 	%f102, [%rd49];
	ld.global.f32 	%f103, [%rd39];
	fma.rn.f32 	%f116, %f102, %f103, %f116;
	add.s32 	%r47, %r47, 1;
	add.s64 	%rd49, %rd49, 4;
	add.s32 	%r46, %r46, 1;
	setp.ne.s32 	%p12, %r46, 0;
	@%p12 bra 	$L__BB0_13;
$L__BB0_14:
	cvta.to.global.u64 	%rd40, %rd10;
	mul.wide.s32 	%rd41, %r2, 4;
	add.s64 	%rd42, %rd40, %rd41;
	ld.global.f32 	%f104, [%rd42];
	add.f32 	%f105, %f116, %f104;
	mad.lo.s32 	%r40, %r25, %r1, %r2;
	cvta.to.global.u64 	%rd43, %rd12;
	mul.wide.s32 	%rd44, %r40, 4;
	add.s64 	%rd45, %rd43, %rd44;
	st.global.f32 	[%rd45], %f105;
	max.f32 	%f106, %f105, 0f00000000;
	mul.f32 	%f107, %f14, %f106;
	cvta.to.global.u64 	%rd46, %rd11;
	add.s64 	%rd47, %rd46, %rd44;
	st.global.f32 	[%rd47], %f107;
$L__BB0_15:
	ret;

}


// ===== COMPILED SASS (sm_100) =====

	.target	sm_100

	.elftype	@"ET_EXEC"


//--------------------- .note.nv.tkinfo           --------------------------
	.section	.note.nv.tkinfo,"",@"SHT_NOTE"
	.sectionflags	@"SHF_NOTE_NV_TKINFO"
	.tkinfo
        /*0018*/ 	.word	0x00000002
        /*0030*/ 	.string	""
        /*0030*/ 	.string	"ptxas"
        /*0030*/ 	.string	"Cuda compilation tools, release 13.0, V13.0.88"
        /*0030*/ 	.string	"Build cuda_13.0.r13.0/compiler.36424714_0"
        /*0030*/ 	.string	"-arch sm_100 -m 64 "



//--------------------- .note.nv.cuinfo           --------------------------
	.section	.note.nv.cuinfo,"",@"SHT_NOTE"
	.sectionflags	@"SHF_NOTE_NV_CUINFO"
        /*0018*/ 	.short	0x0002
        /*001a*/ 	.short	0x0064
        /*001c*/ 	.short	0x0082
	.zero		2


//--------------------- .nv.info                  --------------------------
	.section	.nv.info,"",@"SHT_CUDA_INFO"
	.align	4


	//----- nvinfo : EIATTR_REGCOUNT
	.align		4
        /*0000*/ 	.byte	0x04, 0x2f
        /*0002*/ 	.short	(.L_1 - .L_0)
	.align		4
.L_0:
        /*0004*/ 	.word	index@(_Z14complex_kernelPKfS0_S0_fPfS1_iii)
        /*0008*/ 	.word	0x0000001f


	//----- nvinfo : EIATTR_FRAME_SIZE
	.align		4
.L_1:
        /*000c*/ 	.byte	0x04, 0x11
        /*000e*/ 	.short	(.L_3 - .L_2)
	.align		4
.L_2:
        /*0010*/ 	.word	index@(_Z14complex_kernelPKfS0_S0_fPfS1_iii)
        /*0014*/ 	.word	0x00000000


	//----- nvinfo : EIATTR_MIN_STACK_SIZE
	.align		4
.L_3:
        /*0018*/ 	.byte	0x04, 0x12
        /*001a*/ 	.short	(.L_5 - .L_4)
	.align		4
.L_4:
        /*001c*/ 	.word	index@(_Z14complex_kernelPKfS0_S0_fPfS1_iii)
        /*0020*/ 	.word	0x00000000
.L_5:


//--------------------- .nv.compat                --------------------------
	.section	.nv.compat,"",@"SHT_CUDA_COMPAT_INFO"
	.align	4
        /*0000*/ 	.byte	0x02, 0x09, 0x00, 0x00, 0x02, 0x02, 0x01, 0x00, 0x02, 0x05, 0x05, 0x00, 0x03, 0x07, 0x01, 0x01
        /*0010*/ 	.byte	0x02, 0x03, 0x00, 0x00, 0x02, 0x06, 0x01, 0x00, 0x04, 0x0b, 0x08, 0x00, 0x09, 0x00, 0x00, 0x00
        /*0020*/ 	.byte	0x00, 0x00, 0x00, 0x00


//--------------------- .nv.info._Z14complex_kernelPKfS0_S0_fPfS1_iii --------------------------
	.section	.nv.info._Z14complex_kernelPKfS0_S0_fPfS1_iii,"",@"SHT_CUDA_INFO"
	.sectionflags	@""
	.align	4


	//----- nvinfo : EIATTR_CUDA_API_VERSION
	.align		4
        /*0000*/ 	.byte	0x04, 0x37
        /*0002*/ 	.short	(.L_7 - .L_6)
.L_6:
        /*0004*/ 	.word	0x00000082


	//----- nvinfo : EIATTR_KPARAM_INFO
	.align		4
.L_7:
        /*0008*/ 	.byte	0x04, 0x17
        /*000a*/ 	.short	(.L_9 - .L_8)
.L_8:
        /*000c*/ 	.word	0x00000000
        /*0010*/ 	.short	0x0008
        /*0012*/ 	.short	0x0038
        /*0014*/ 	.byte	0x00, 0xf0, 0x11, 0x00


	//----- nvinfo : EIATTR_KPARAM_INFO
	.align		4
.L_9:
        /*0018*/ 	.byte	0x04, 0x17
        /*001a*/ 	.short	(.L_11 - .L_10)
.L_10:
        /*001c*/ 	.word	0x00000000
        /*0020*/ 	.short	0x0007
        /*0022*/ 	.short	0x0034
        /*0024*/ 	.byte	0x00, 0xf0, 0x11, 0x00


	//----- nvinfo : EIATTR_KPARAM_INFO
	.align		4
.L_11:
        /*0028*/ 	.byte	0x04, 0x17
        /*002a*/ 	.short	(.L_13 - .L_12)
.L_12:
        /*002c*/ 	.word	0x00000000
        /*0030*/ 	.short	0x0006
        /*0032*/ 	.short	0x0030
        /*0034*/ 	.byte	0x00, 0xf0, 0x11, 0x00


	//----- nvinfo : EIATTR_KPARAM_INFO
	.align		4
.L_13:
        /*0038*/ 	.byte	0x04, 0x17
        /*003a*/ 	.short	(.L_15 - .L_14)
.L_14:
        /*003c*/ 	.word	0x00000000
        /*0040*/ 	.short	0x0005
        /*0042*/ 	.short	0x0028
        /*0044*/ 	.byte	0x00, 0xf5, 0x21, 0x00


	//----- nvinfo : EIATTR_KPARAM_INFO
	.align		4
.L_15:
        /*0048*/ 	.byte	0x04, 0x17
        /*004a*/ 	.short	(.L_17 - .L_16)
.L_16:
        /*004c*/ 	.word	0x00000000
        /*0050*/ 	.short	0x0004
        /*0052*/ 	.short	0x0020
        /*0054*/ 	.byte	0x00, 0xf5, 0x21, 0x00


	//----- nvinfo : EIATTR_KPARAM_INFO
	.align		4
.L_17:
        /*0058*/ 	.byte	0x04, 0x17
        /*005a*/ 	.short	(.L_19 - .L_18)
.L_18:
        /*005c*/ 	.word	0x00000000
        /*0060*/ 	.short	0x0003
        /*0062*/ 	.short	0x0018
        /*0064*/ 	.byte	0x00, 0xf0, 0x11, 0x00


	//----- nvinfo : EIATTR_KPARAM_INFO
	.align		4
.L_19:
        /*0068*/ 	.byte	0x04, 0x17
        /*006a*/ 	.short	(.L_21 - .L_20)
.L_20:
        /*006c*/ 	.word	0x00000000
        /*0070*/ 	.short	0x0002
        /*0072*/ 	.short	0x0010
        /*0074*/ 	.byte	0x00, 0xf5, 0x21, 0x00


	//----- nvinfo : EIATTR_KPARAM_INFO
	.align		4
.L_21:
        /*0078*/ 	.byte	0x04, 0x17
        /*007a*/ 	.short	(.L_23 - .L_22)
.L_22:
        /*007c*/ 	.word	0x00000000
        /*0080*/ 	.short	0x0001
        /*0082*/ 	.short	0x0008
        /*0084*/ 	.byte	0x00, 0xf5, 0x21, 0x00


	//----- nvinfo : EIATTR_KPARAM_INFO
	.align		4
.L_23:
        /*0088*/ 	.byte	0x04, 0x17
        /*008a*/ 	.short	(.L_25 - .L_24)
.L_24:
        /*008c*/ 	.word	0x00000000
        /*0090*/ 	.short	0x0000
        /*0092*/ 	.short	0x0000
        /*0094*/ 	.byte	0x00, 0xf5, 0x21, 0x00


	//----- nvinfo : EIATTR_SPARSE_MMA_MASK
	.align		4
.L_25:
        /*0098*/ 	.byte	0x03, 0x50
        /*009a*/ 	.short	0x0000


	//----- nvinfo : EIATTR_MAXREG_COUNT
	.align		4
        /*009c*/ 	.byte	0x03, 0x1b
        /*009e*/ 	.short	0x00ff


	//----- nvinfo : EIATTR_MERCURY_ISA_VERSION
	.align		4
        /*00a0*/ 	.byte	0x03, 0x5f
        /*00a2*/ 	.short	0x0101


	//----- nvinfo : EIATTR_VRC_CTA_INIT_COUNT
	.align		4
        /*00a4*/ 	.byte	0x02, 0x4a
	.zero		1
	.zero		1


	//----- nvinfo : EIATTR_EXIT_INSTR_OFFSETS
	.align		4
        /*00a8*/ 	.byte	0x04, 0x1c
        /*00aa*/ 	.short	(.L_27 - .L_26)


	//   ....[0]....
.L_26:
        /*00ac*/ 	.word	0x000000c0


	//   ....[1]....
        /*00b0*/ 	.word	0x00000c70


	//----- nvinfo : EIATTR_CBANK_PARAM_SIZE
	.align		4
.L_27:
        /*00b4*/ 	.byte	0x03, 0x19
        /*00b6*/ 	.short	0x003c


	//----- nvinfo : EIATTR_PARAM_CBANK
	.align		4
        /*00b8*/ 	.byte	0x04, 0x0a
        /*00ba*/ 	.short	(.L_29 - .L_28)
	.align		4
.L_28:
        /*00bc*/ 	.word	index@(.nv.constant0._Z14complex_kernelPKfS0_S0_fPfS1_iii)
        /*00c0*/ 	.short	0x0380
        /*00c2*/ 	.short	0x003c


	//----- nvinfo : EIATTR_SW_WAR
	.align		4
.L_29:
        /*00c4*/ 	.byte	0x04, 0x36
        /*00c6*/ 	.short	(.L_31 - .L_30)
.L_30:
        /*00c8*/ 	.word	0x00000008
.L_31:


//--------------------- .nv.callgraph             --------------------------
	.section	.nv.callgraph,"",@"SHT_CUDA_CALLGRAPH"
	.align	4
	.sectionentsize	8
	.align		4
        /*0000*/ 	.word	0x00000000
	.align		4
        /*0004*/ 	.word	0xffffffff
	.align		4
        /*0008*/ 	.word	0x00000000
	.align		4
        /*000c*/ 	.word	0xfffffffe
	.align		4
        /*0010*/ 	.word	0x00000000
	.align		4
        /*0014*/ 	.word	0xfffffffd
	.align		4
        /*0018*/ 	.word	0x00000000
	.align		4
        /*001c*/ 	.word	0xfffffffc


//--------------------- .text._Z14complex_kernelPKfS0_S0_fPfS1_iii --------------------------
	.section	.text._Z14complex_kernelPKfS0_S0_fPfS1_iii,"ax",@progbits
	.align	128
        .global         _Z14complex_kernelPKfS0_S0_fPfS1_iii
        .type           _Z14complex_kernelPKfS0_S0_fPfS1_iii,@function
        .size           _Z14complex_kernelPKfS0_S0_fPfS1_iii,(.L_x_7 - _Z14complex_kernelPKfS0_S0_fPfS1_iii)
        .other          _Z14complex_kernelPKfS0_S0_fPfS1_iii,@"STO_CUDA_ENTRY STV_DEFAULT"
_Z14complex_kernelPKfS0_S0_fPfS1_iii:
.text._Z14complex_kernelPKfS0_S0_fPfS1_iii:
[----:B------:R-:W-:Y:S01]  /*0000*/  LDC R1, c[0x0][0x37c] ;  /* 0x0000df00ff017b82 */ /* 0x000fe20000000800 */
[----:B------:R-:W0:Y:S07]  /*0010*/  S2R R3, SR_TID.X ;  /* 0x0000000000037919 */ /* 0x000e2e0000002100 */
[----:B------:R-:W1:Y:S01]  /*0020*/  LDC R7, c[0x0][0x364] ;  /* 0x0000d900ff077b82 */ /* 0x000e620000000800 */
[----:B------:R-:W2:Y:S01]  /*0030*/  LDCU.64 UR10, c[0x0][0x3b0] ;  /* 0x00007600ff0a77ac */ /* 0x000ea20008000a00 */
[----:B------:R-:W1:Y:S06]  /*0040*/  S2R R2, SR_TID.Y ;  /* 0x0000000000027919 */ /* 0x000e6c0000002200 */
[----:B------:R-:W0:Y:S08]  /*0050*/  S2UR UR5, SR_CTAID.X ;  /* 0x00000000000579c3 */ /* 0x000e300000002500 */
[----:B------:R-:W0:Y:S08]  /*0060*/  LDC R0, c[0x0][0x360] ;  /* 0x0000d800ff007b82 */ /* 0x000e300000000800 */
[----:B------:R-:W1:Y:S01]  /*0070*/  S2UR UR4, SR_CTAID.Y ;  /* 0x00000000000479c3 */ /* 0x000e620000002600 */
[----:B0-----:R-:W-:-:S05]  /*0080*/  IMAD R0, R0, UR5, R3 ;  /* 0x0000000500007c24 */ /* 0x001fca000f8e0203 */
[----:B--2---:R-:W-:Y:S01]  /*0090*/  ISETP.GE.AND P0, PT, R0, UR11, PT ;  /* 0x0000000b00007c0c */ /* 0x004fe2000bf06270 */
[----:B-1----:R-:W-:-:S05]  /*00a0*/  IMAD R7, R7, UR4, R2 ;  /* 0x0000000407077c24 */ /* 0x002fca000f8e0202 */
[----:B------:R-:W-:-:S13]  /*00b0*/  ISETP.GE.OR P0, PT, R7, UR10, P0 ;  /* 0x0000000a07007c0c */ /* 0x000fda0008706670 */
[----:B------:R-:W-:Y:S05]  /*00c0*/  @P0 EXIT ;  /* 0x000000000000094d */ /* 0x000fea0003800000 */
[----:B------:R-:W0:Y:S01]  /*00d0*/  LDCU UR7, c[0x0][0x3b8] ;  /* 0x00007700ff0777ac */ /* 0x000e220008000800 */
[----:B------:R-:W-:Y:S01]  /*00e0*/  HFMA2 R14, -RZ, RZ, 0, 0 ;  /* 0x00000000ff0e7431 */ /* 0x000fe200000001ff */
[----:B------:R-:W1:Y:S01]  /*00f0*/  LDCU.64 UR12, c[0x0][0x358] ;  /* 0x00006b00ff0c77ac */ /* 0x000e620008000a00 */
[----:B0-----:R-:W-:-:S09]  /*0100*/  UISETP.GE.AND UP0, UPT, UR7, 0x1, UPT ;  /* 0x000000010700788c */ /* 0x001fd2000bf06270 */
[----:B-1----:R-:W-:Y:S05]  /*0110*/  BRA.U !UP0, `(.L_x_0) ;  /* 0x00000009089c7547 */ /* 0x002fea000b800000 */
[----:B------:R-:W-:Y:S02]  /*0120*/  UISETP.GE.U32.AND UP1, UPT, UR7, 0x10, UPT ;  /* 0x000000100700788c */ /* 0x000fe4000bf26070 */
[----:B------:R-:W-:Y:S01]  /*0130*/  IMAD R8, R7, UR7, RZ ;  /* 0x0000000707087c24 */ /* 0x000fe2000f8e02ff */
[----:B------:R-:W-:Y:S02]  /*0140*/  ULOP3.LUT UR10, UR7, 0xf, URZ, 0xc0, !UPT ;  /* 0x0000000f070a7892 */ /* 0x000fe4000f8ec0ff */
[----:B------:R-:W-:Y:S01]  /*0150*/  IMAD R9, R0, UR7, RZ ;  /* 0x0000000700097c24 */ /* 0x000fe2000f8e02ff */
[----:B------:R-:W-:Y:S01]  /*0160*/  MOV R14, RZ ;  /* 0x000000ff000e7202 */ /* 0x000fe20000000f00 */
[----:B------:R-:W-:Y:S01]  /*0170*/  UMOV UR4, URZ ;  /* 0x000000ff00047c82 */ /* 0x000fe20008000000 */
[----:B------:R-:W-:Y:S01]  /*0180*/  UISETP.NE.AND UP0, UPT, UR10, URZ, UPT ;  /* 0x000000ff0a00728c */ /* 0x000fe2000bf05270 */
[----:B------:R-:W-:Y:S10]  /*0190*/  BRA.U !UP1, `(.L_x_1) ;  /* 0x0000000509107547 */ /* 0x000ff4000b800000 */
[----:B------:R-:W0:Y:S01]  /*01a0*/  LDC.64 R2, c[0x0][0x380] ;  /* 0x0000e000ff027b82 */ /* 0x000e220000000a00 */
[----:B------:R-:W1:Y:S01]  /*01b0*/  LDCU.64 UR8, c[0x0][0x388] ;  /* 0x00007100ff0877ac */ /* 0x000e620008000a00 */
[----:B------:R-:W-:Y:S02]  /*01c0*/  MOV R14, RZ ;  /* 0x000000ff000e7202 */ /* 0x000fe40000000f00 */
[----:B------:R-:W-:Y:S01]  /*01d0*/  MOV R6, R9 ;  /* 0x0000000900067202 */ /* 0x000fe20000000f00 */
[----:B------:R-:W-:Y:S02]  /*01e0*/  ULOP3.LUT UR4, UR7, 0x7ffffff0, URZ, 0xc0, !UPT ;  /* 0x7ffffff007047892 */ /* 0x000fe4000f8ec0ff */
[----:B-1----:R-:W-:Y:S02]  /*01f0*/  UIADD3 UR5, UP1, UPT, UR8, 0x20, URZ ;  /* 0x0000002008057890 */ /* 0x002fe4000ff3e0ff */
[----:B------:R-:W-:Y:S02]  /*0200*/  UIADD3 UR8, UPT, UPT, -UR4, URZ, URZ ;  /* 0x000000ff04087290 */ /* 0x000fe4000fffe1ff */
[----:B------:R-:W-:Y:S01]  /*0210*/  UIADD3.X UR6, UPT, UPT, URZ, UR9, URZ, UP1, !UPT ;  /* 0x00000009ff067290 */ /* 0x000fe20008ffe4ff */
[----:B0-----:R-:W-:-:S03]  /*0220*/  IMAD.WIDE.U32 R2, R8, 0x4, R2 ;  /* 0x0000000408027825 */ /* 0x001fc600078e0002 */
[----:B------:R-:W-:-:S04]  /*0230*/  IADD3 R4, P0, PT, R2, 0x20, RZ ;  /* 0x0000002002047810 */ /* 0x000fc80007f1e0ff */
[----:B------:R-:W-:-:S09]  /*0240*/  IADD3.X R5, PT, PT, RZ, R3, RZ, P0, !PT ;  /* 0x00000003ff057210 */ /* 0x000fd200007fe4ff */
.L_x_2:
[----:B------:R-:W-:Y:S01]  /*0250*/  MOV R2, UR5 ;  /* 0x0000000500027c02 */ /* 0x000fe20008000f00 */
[----:B------:R-:W2:Y:S01]  /*0260*/  LDG.E R15, desc[UR12][R4.64+-0x20] ;  /* 0xffffe00c040f7981 */ /* 0x000ea2000c1e1900 */
[----:B------:R-:W-:-:S03]  /*0270*/  MOV R3, UR6 ;  /* 0x0000000600037c02 */ /* 0x000fc60008000f00 */
[----:B------:R-:W3:Y:S01]  /*0280*/  LDG.E R17, desc[UR12][R4.64+-0x1c] ;  /* 0xffffe40c04117981 */ /* 0x000ee2000c1e1900 */
[----:B------:R-:W-:-:S03]  /*0290*/  IMAD.WIDE R2, R6, 0x4, R2 ;  /* 0x0000000406027825 */ /* 0x000fc600078e0202 */
[----:B------:R-:W4:Y:S04]  /*02a0*/  LDG.E R19, desc[UR12][R4.64+-0x18] ;  /* 0xffffe80c04137981 */ /* 0x000f28000c1e1900 */
[----:B------:R-:W2:Y:S04]  /*02b0*/  LDG.E R16, desc[UR12][R2.64+-0x20] ;  /* 0xffffe00c02107981 */ /* 0x000ea8000c1e1900 */
[----:B------:R-:W3:Y:S04]  /*02c0*/  LDG.E R24, desc[UR12][R2.64+-0x1c] ;  /* 0xffffe40c02187981 */ /* 0x000ee8000c1e1900 */
[----:B------:R-:W4:Y:S04]  /*02d0*/  LDG.E R18, desc[UR12][R2.64+-0x18] ;  /* 0xffffe80c02127981 */ /* 0x000f28000c1e1900 */
[----:B------:R-:W5:Y:S04]  /*02e0*/  LDG.E R20, desc[UR12][R4.64+-0x14] ;  /* 0xffffec0c04147981 */ /* 0x000f68000c1e1900 */
        /* <DEDUP_REMOVED lines=8> */
[----:B------:R-:W5:Y:S01]  /*0370*/  LDG.E R26, desc[UR12][R4.64+0x1c] ;  /* 0x00001c0c041a7981 */ /* 0x000f62000c1e1900 */
[----:B--2---:R-:W-:-:S03]  /*0380*/  FFMA R16, R15, R16, R14 ;  /* 0x000000100f107223 */ /* 0x004fc6000000000e */
[----:B------:R-:W2:Y:S01]  /*0390*/  LDG.E R15, desc[UR12][R4.64+-0x4] ;  /* 0xfffffc0c040f7981 */ /* 0x000ea2000c1e1900 */
[----:B---3--:R-:W-:-:S03]  /*03a0*/  FFMA R24, R17, R24, R16 ;  /* 0x0000001811187223 */ /* 0x008fc60000000010 */
[----:B------:R-:W2:Y:S01]  /*03b0*/  LDG.E R14, desc[UR12][R2.64+-0x4] ;  /* 0xfffffc0c020e7981 */ /* 0x000ea2000c1e1900 */
[----:B----4-:R-:W-:-:S03]  /*03c0*/  FFMA R25, R19, R18, R24 ;  /* 0x0000001213197223 */ /* 0x010fc60000000018 */
[----:B------:R-:W3:Y:S04]  /*03d0*/  LDG.E R16, desc[UR12][R4.64] ;  /* 0x0000000c04107981 */ /* 0x000ee8000c1e1900 */
[----:B------:R-:W3:Y:S01]  /*03e0*/  LDG.E R17, desc[UR12][R2.64] ;  /* 0x0000000c02117981 */ /* 0x000ee2000c1e1900 */
[----:B-----5:R-:W-:-:S03]  /*03f0*/  FFMA R25, R20, R21, R25 ;  /* 0x0000001514197223 */ /* 0x020fc60000000019 */
[----:B------:R-:W4:Y:S04]  /*0400*/  LDG.E R18, desc[UR12][R4.64+0x4] ;  /* 0x0000040c04127981 */ /* 0x000f28000c1e1900 */
[----:B------:R-:W4:Y:S01]  /*0410*/  LDG.E R19, desc[UR12][R2.64+0x4] ;  /* 0x0000040c02137981 */ /* 0x000f22000c1e1900 */
[----:B------:R-:W-:-:S03]  /*0420*/  FFMA R25, R22, R23, R25 ;  /* 0x0000001716197223 */ /* 0x000fc60000000019 */
[----:B------:R-:W5:Y:S04]  /*0430*/  LDG.E R20, desc[UR12][R4.64+0x8] ;  /* 0x0000080c04147981 */ /* 0x000f68000c1e1900 */
[----:B------:R-:W5:Y:S01]  /*0440*/  LDG.E R21, desc[UR12][R2.64+0x8] ;  /* 0x0000080c02157981 */ /* 0x000f62000c1e1900 */
[----:B------:R-:W-:-:S03]  /*0450*/  FFMA R25, R10, R11, R25 ;  /* 0x0000000b0a197223 */ /* 0x000fc60000000019 */
[----:B------:R-:W5:Y:S04]  /*0460*/  LDG.E R22, desc[UR12][R4.64+0xc] ;  /* 0x00000c0c04167981 */ /* 0x000f68000c1e1900 */
[----:B------:R-:W5:Y:S04]  /*0470*/  LDG.E R23, desc[UR12][R2.64+0xc] ;  /* 0x00000c0c02177981 */ /* 0x000f68000c1e1900 */
[----:B------:R-:W5:Y:S01]  /*0480*/  LDG.E R10, desc[UR12][R4.64+0x10] ;  /* 0x0000100c040a7981 */ /* 0x000f62000c1e1900 */
[----:B------:R-:W-:-:S03]  /*0490*/  FFMA R28, R12, R13, R25 ;  /* 0x0000000d0c1c7223 */ /* 0x000fc60000000019 */
[----:B------:R-:W5:Y:S04]  /*04a0*/  LDG.E R11, desc[UR12][R2.64+0x10] ;  /* 0x0000100c020b7981 */ /* 0x000f68000c1e1900 */
[----:B------:R-:W5:Y:S04]  /*04b0*/  LDG.E R24, desc[UR12][R4.64+0x14] ;  /* 0x0000140c04187981 */ /* 0x000f68000c1e1900 */
[----:B------:R-:W5:Y:S04]  /*04c0*/  LDG.E R25, desc[UR12][R2.64+0x14] ;  /* 0x0000140c02197981 */ /* 0x000f68000c1e1900 */
[----:B------:R0:W5:Y:S04]  /*04d0*/  LDG.E R13, desc[UR12][R4.64+0x18] ;  /* 0x0000180c040d7981 */ /* 0x000168000c1e1900 */
[----:B------:R-:W5:Y:S01]  /*04e0*/  LDG.E R12, desc[UR12][R2.64+0x18] ;  /* 0x0000180c020c7981 */ /* 0x000f62000c1e1900 */
[----:B------:R-:W-:-:S04]  /*04f0*/  UIADD3 UR8, UPT, UPT, UR8, 0x10, URZ ;  /* 0x0000001008087890 */ /* 0x000fc8000fffe0ff */
[----:B------:R-:W-:Y:S01]  /*0500*/  UISETP.NE.AND UP1, UPT, UR8, URZ, UPT ;  /* 0x000000ff0800728c */ /* 0x000fe2000bf25270 */
[----:B0-----:R-:W-:Y:S02]  /*0510*/  IADD3 R4, P0, PT, R4, 0x40, RZ ;  /* 0x0000004004047810 */ /* 0x001fe40007f1e0ff */
[----:B------:R-:W-:Y:S02]  /*0520*/  IADD3 R6, PT, PT, R6, 0x10, RZ ;  /* 0x0000001006067810 */ /* 0x000fe40007ffe0ff */
[----:B------:R-:W-:Y:S01]  /*0530*/  IADD3.X R5, PT, PT, RZ, R5, RZ, P0, !PT ;  /* 0x00000005ff057210 */ /* 0x000fe200007fe4ff */
[----:B--2---:R-:W-:-:S04]  /*0540*/  FFMA R15, R15, R14, R28 ;  /* 0x0000000e0f0f7223 */ /* 0x004fc8000000001c */
[----:B---3--:R-:W-:-:S04]  /*0550*/  FFMA R15, R16, R17, R15 ;  /* 0x00000011100f7223 */ /* 0x008fc8000000000f */
[----:B----4-:R-:W-:-:S04]  /*0560*/  FFMA R15, R18, R19, R15 ;  /* 0x00000013120f7223 */ /* 0x010fc8000000000f */
[----:B-----5:R-:W-:-:S04]  /*0570*/  FFMA R15, R20, R21, R15 ;  /* 0x00000015140f7223 */ /* 0x020fc8000000000f */
[----:B------:R-:W-:-:S04]  /*0580*/  FFMA R15, R22, R23, R15 ;  /* 0x00000017160f7223 */ /* 0x000fc8000000000f */
[----:B------:R-:W-:-:S04]  /*0590*/  FFMA R11, R10, R11, R15 ;  /* 0x0000000b0a0b7223 */ /* 0x000fc8000000000f */
[----:B------:R-:W-:-:S04]  /*05a0*/  FFMA R24, R24, R25, R11 ;  /* 0x0000001918187223 */ /* 0x000fc8000000000b */
[----:B------:R-:W-:-:S04]  /*05b0*/  FFMA R13, R13, R12, R24 ;  /* 0x0000000c0d0d7223 */ /* 0x000fc80000000018 */
[----:B------:R-:W-:Y:S01]  /*05c0*/  FFMA R14, R26, R27, R13 ;  /* 0x0000001b1a0e7223 */ /* 0x000fe2000000000d */
[----:B------:R-:W-:Y:S06]  /*05d0*/  BRA.U UP1, `(.L_x_2) ;  /* 0xfffffffd011c7547 */ /* 0x000fec000b83ffff */
.L_x_1:
[----:B------:R-:W-:Y:S05]  /*05e0*/  BRA.U !UP0, `(.L_x_0) ;  /* 0x0000000508687547 */ /* 0x000fea000b800000 */
[----:B------:R-:W-:Y:S02]  /*05f0*/  UISETP.GE.U32.AND UP0, UPT, UR10, 0x8, UPT ;  /* 0x000000080a00788c */ /* 0x000fe4000bf06070 */
[----:B------:R-:W-:-:S04]  /*0600*/  ULOP3.LUT UR6, UR7, 0x7, URZ, 0xc0, !UPT ;  /* 0x0000000707067892 */ /* 0x000fc8000f8ec0ff */
[----:B------:R-:W-:-:S03]  /*0610*/  UISETP.NE.AND UP1, UPT, UR6, URZ, UPT ;  /* 0x000000ff0600728c */ /* 0x000fc6000bf25270 */
[----:B------:R-:W-:Y:S08]  /*0620*/  BRA.U !UP0, `(.L_x_3) ;  /* 0x0000000108907547 */ /* 0x000ff0000b800000 */
[----:B------:R-:W0:Y:S01]  /*0630*/  LDC.64 R10, c[0x0][0x380] ;  /* 0x0000e000ff0a7b82 */ /* 0x000e220000000a00 */
[----:B------:R-:W1:Y:S01]  /*0640*/  LDCU.64 UR8, c[0x0][0x380] ;  /* 0x00007000ff0877ac */ /* 0x000e620008000a00 */
[C---:B------:R-:W-:Y:S02]  /*0650*/  IADD3 R3, PT, PT, R8.reuse, UR4, RZ ;  /* 0x0000000408037c10 */ /* 0x040fe4000fffe0ff */
[----:B------:R-:W-:Y:S02]  /*0660*/  IADD3 R6, P0, PT, R8, UR4, RZ ;  /* 0x0000000408067c10 */ /* 0x000fe4000ff1e0ff */
[----:B------:R-:W-:Y:S02]  /*0670*/  IADD3 R13, PT, PT, R9, UR4, RZ ;  /* 0x00000004090d7c10 */ /* 0x000fe4000fffe0ff */
[----:B------:R-:W2:Y:S01]  /*0680*/  LDC.64 R4, c[0x0][0x388] ;  /* 0x0000e200ff047b82 */ /* 0x000ea20000000a00 */
[----:B0-----:R-:W-:Y:S01]  /*0690*/  IMAD.WIDE.U32 R10, R3, 0x4, R10 ;  /* 0x00000004030a7825 */ /* 0x001fe200078e000a */
[----:B------:R-:W-:-:S02]  /*06a0*/  IADD3.X R3, PT, PT, RZ, RZ, RZ, P0, !PT ;  /* 0x000000ffff037210 */ /* 0x000fc400007fe4ff */
[C---:B-1----:R-:W-:Y:S02]  /*06b0*/  LEA R2, P0, R6.reuse, UR8, 0x2 ;  /* 0x0000000806027c11 */ /* 0x042fe4000f8010ff */
[----:B------:R-:W3:Y:S02]  /*06c0*/  LDG.E R15, desc[UR12][R10.64] ;  /* 0x0000000c0a0f7981 */ /* 0x000ee4000c1e1900 */
[----:B------:R-:W-:Y:S01]  /*06d0*/  LEA.HI.X R3, R6, UR9, R3, 0x2, P0 ;  /* 0x0000000906037c11 */ /* 0x000fe200080f1403 */
[----:B--2---:R-:W-:-:S04]  /*06e0*/  IMAD.WIDE R4, R13, 0x4, R4 ;  /* 0x000000040d047825 */ /* 0x004fc800078e0204 */
[----:B------:R-:W2:Y:S04]  /*06f0*/  LDG.E R18, desc[UR12][R2.64+0x4] ;  /* 0x0000040c02127981 */ /* 0x000ea8000c1e1900 */
[----:B------:R-:W3:Y:S04]  /*0700*/  LDG.E R16, desc[UR12][R4.64] ;  /* 0x0000000c04107981 */ /* 0x000ee8000c1e1900 */
[----:B------:R-:W2:Y:S04]  /*0710*/  LDG.E R17, desc[UR12][R4.64+0x4] ;  /* 0x0000040c04117981 */ /* 0x000ea8000c1e1900 */
[----:B------:R-:W4:Y:S04]  /*0720*/  LDG.E R19, desc[UR12][R4.64+0x8] ;  /* 0x0000080c04137981 */ /* 0x000f28000c1e1900 */
        /* <DEDUP_REMOVED lines=11> */
[----:B------:R-:W-:Y:S01]  /*07e0*/  UIADD3 UR4, UPT, UPT, UR4, 0x8, URZ ;  /* 0x0000000804047890 */ /* 0x000fe2000fffe0ff */
[----:B---3--:R-:W-:-:S04]  /*07f0*/  FFMA R15, R15, R16, R14 ;  /* 0x000000100f0f7223 */ /* 0x008fc8000000000e */
[----:B--2---:R-:W-:-:S04]  /*0800*/  FFMA R15, R18, R17, R15 ;  /* 0x00000011120f7223 */ /* 0x004fc8000000000f */
[----:B----4-:R-:W-:-:S04]  /*0810*/  FFMA R15, R20, R19, R15 ;  /* 0x00000013140f7223 */ /* 0x010fc8000000000f */
[----:B-----5:R-:W-:-:S04]  /*0820*/  FFMA R15, R22, R21, R15 ;  /* 0x00000015160f7223 */ /* 0x020fc8000000000f */
[----:B------:R-:W-:-:S04]  /*0830*/  FFMA R15, R24, R23, R15 ;  /* 0x00000017180f7223 */ /* 0x000fc8000000000f */
[----:B------:R-:W-:-:S04]  /*0840*/  FFMA R13, R12, R13, R15 ;  /* 0x0000000d0c0d7223 */ /* 0x000fc8000000000f */
[----:B------:R-:W-:-:S04]  /*0850*/  FFMA R11, R6, R11, R13 ;  /* 0x0000000b060b7223 */ /* 0x000fc8000000000d */
[----:B------:R-:W-:-:S07]  /*0860*/  FFMA R14, R10, R25, R11 ;  /* 0x000000190a0e7223 */ /* 0x000fce000000000b */
.L_x_3:
        /* <DEDUP_REMOVED lines=13> */
[----:B-1----:R-:W-:-:S03]  /*0940*/  LEA R2, P0, R6, UR6, 0x2 ;  /* 0x0000000606027c11 */ /* 0x002fc6000f8010ff */
[----:B------:R-:W3:Y:S01]  /*0950*/  LDG.E R11, desc[UR12][R10.64] ;  /* 0x0000000c0a0b7981 */ /* 0x000ee2000c1e1900 */
        /* <DEDUP_REMOVED lines=8> */
[----:B------:R-:W5:Y:S01]  /*09e0*/  LDG.E R18, desc[UR12][R4.64+0xc] ;  /* 0x00000c0c04127981 */ /* 0x000f62000c1e1900 */
[----:B------:R-:W-:Y:S01]  /*09f0*/  UIADD3 UR4, UPT, UPT, UR4, 0x4, URZ ;  /* 0x0000000404047890 */ /* 0x000fe2000fffe0ff */
[----:B---3--:R-:W-:-:S04]  /*0a00*/  FFMA R6, R11, R6, R14 ;  /* 0x000000060b067223 */ /* 0x008fc8000000000e */
[----:B--2---:R-:W-:-:S04]  /*0a10*/  FFMA R6, R13, R12, R6 ;  /* 0x0000000c0d067223 */ /* 0x004fc80000000006 */
[----:B----4-:R-:W-:-:S04]  /*0a20*/  FFMA R6, R15, R16, R6 ;  /* 0x000000100f067223 */ /* 0x010fc80000000006 */
[----:B-----5:R-:W-:-:S07]  /*0a30*/  FFMA R14, R17, R18, R6 ;  /* 0x00000012110e7223 */ /* 0x020fce0000000006 */
.L_x_4:
[----:B------:R-:W-:Y:S05]  /*0a40*/  BRA.U !UP1, `(.L_x_0) ;  /* 0x0000000109507547 */ /* 0x000fea000b800000 */
[----:B------:R-:W0:Y:S01]  /*0a50*/  LDC.64 R4, c[0x0][0x380] ;  /* 0x0000e000ff047b82 */ /* 0x000e220000000a00 */
[----:B------:R-:W-:Y:S01]  /*0a60*/  IADD3 R11, PT, PT, R8, UR4, RZ ;  /* 0x00000004080b7c10 */ /* 0x000fe2000fffe0ff */
[----:B------:R-:W-:-:S06]  /*0a70*/  UIADD3 UR5, UPT, UPT, -UR5, URZ, URZ ;  /* 0x000000ff05057290 */ /* 0x000fcc000fffe1ff */
[----:B------:R-:W1:Y:S01]  /*0a80*/  LDC.64 R2, c[0x0][0x388] ;  /* 0x0000e200ff027b82 */ /* 0x000e620000000a00 */
[----:B0-----:R-:W-:Y:S01]  /*0a90*/  IMAD.WIDE.U32 R4, R11, 0x4, R4 ;  /* 0x000000040b047825 */ /* 0x001fe200078e0004 */
[----:B------:R-:W-:Y:S02]  /*0aa0*/  IADD3 R11, PT, PT, R9, UR4, RZ ;  /* 0x00000004090b7c10 */ /* 0x000fe4000fffe0ff */
[----:B------:R-:W-:Y:S02]  /*0ab0*/  MOV R6, R4 ;  /* 0x0000000400067202 */ /* 0x000fe40000000f00 */
[----:B------:R-:W-:-:S07]  /*0ac0*/  MOV R13, R5 ;  /* 0x00000005000d7202 */ /* 0x000fce0000000f00 */
.L_x_5:
[----:B-1----:R-:W-:Y:S01]  /*0ad0*/  IMAD.WIDE R4, R11, 0x4, R2 ;  /* 0x000000040b047825 */ /* 0x002fe200078e0202 */
[----:B------:R-:W-:Y:S02]  /*0ae0*/  MOV R9, R13 ;  /* 0x0000000d00097202 */ /* 0x000fe40000000f00 */
[----:B------:R-:W-:-:S03]  /*0af0*/  MOV R8, R6 ;  /* 0x0000000600087202 */ /* 0x000fc60000000f00 */
[----:B------:R-:W2:Y:S04]  /*0b00*/  LDG.E R4, desc[UR12][R4.64] ;  /* 0x0000000c04047981 */ /* 0x000ea8000c1e1900 */
[----:B------:R-:W2:Y:S01]  /*0b10*/  LDG.E R9, desc[UR12][R8.64] ;  /* 0x0000000c08097981 */ /* 0x000ea2000c1e1900 */
[----:B------:R-:W-:Y:S01]  /*0b20*/  UIADD3 UR5, UPT, UPT, UR5, 0x1, URZ ;  /* 0x0000000105057890 */ /* 0x000fe2000fffe0ff */
[----:B------:R-:W-:Y:S02]  /*0b30*/  IADD3 R6, P0, PT, R6, 0x4, RZ ;  /* 0x0000000406067810 */ /* 0x000fe40007f1e0ff */
[----:B------:R-:W-:Y:S01]  /*0b40*/  IADD3 R11, PT, PT, R11, 0x1, RZ ;  /* 0x000000010b0b7810 */ /* 0x000fe20007ffe0ff */
[----:B------:R-:W-:Y:S01]  /*0b50*/  UISETP.NE.AND UP0, UPT, UR5, URZ, UPT ;  /* 0x000000ff0500728c */ /* 0x000fe2000bf05270 */
[----:B------:R-:W-:Y:S01]  /*0b60*/  IADD3.X R13, PT, PT, RZ, R13, RZ, P0, !PT ;  /* 0x0000000dff0d7210 */ /* 0x000fe200007fe4ff */
[----:B--2---:R-:W-:-:S07]  /*0b70*/  FFMA R14, R9, R4, R14 ;  /* 0x00000004090e7223 */ /* 0x004fce000000000e */
[----:B------:R-:W-:Y:S05]  /*0b80*/  BRA.U UP0, `(.L_x_5) ;  /* 0xfffffffd00d07547 */ /* 0x000fea000b83ffff */
.L_x_0:
[----:B------:R-:W0:Y:S01]  /*0b90*/  LDC.64 R2, c[0x0][0x390] ;  /* 0x0000e400ff027b82 */ /* 0x000e220000000a00 */
[----:B------:R-:W1:Y:S07]  /*0ba0*/  LDCU UR4, c[0x0][0x398] ;  /* 0x00007300ff0477ac */ /* 0x000e6e0008000800 */
[----:B------:R-:W2:Y:S08]  /*0bb0*/  LDC.64 R4, c[0x0][0x3a8] ;  /* 0x0000ea00ff047b82 */ /* 0x000eb00000000a00 */
[----:B------:R-:W3:Y:S01]  /*0bc0*/  LDC.64 R8, c[0x0][0x3a0] ;  /* 0x0000e800ff087b82 */ /* 0x000ee20000000a00 */
[----:B0-----:R-:W-:-:S06]  /*0bd0*/  IMAD.WIDE R2, R0, 0x4, R2 ;  /* 0x0000000400027825 */ /* 0x001fcc00078e0202 */
[----:B------:R-:W4:Y:S01]  /*0be0*/  LDG.E R3, desc[UR12][R2.64] ;  /* 0x0000000c02037981 */ /* 0x000f22000c1e1900 */
[----:B------:R-:W-:-:S04]  /*0bf0*/  IMAD R7, R7, UR11, R0 ;  /* 0x0000000b07077c24 */ /* 0x000fc8000f8e0200 */
[----:B--2---:R-:W-:-:S04]  /*0c00*/  IMAD.WIDE R4, R7, 0x4, R4 ;  /* 0x0000000407047825 */ /* 0x004fc800078e0204 */
[----:B---3--:R-:W-:-:S04]  /*0c10*/  IMAD.WIDE R6, R7, 0x4, R8 ;  /* 0x0000000407067825 */ /* 0x008fc800078e0208 */
[----:B----4-:R-:W-:-:S05]  /*0c20*/  FADD R11, R3, R14 ;  /* 0x0000000e030b7221 */ /* 0x010fca0000000000 */
[----:B------:R-:W-:Y:S01]  /*0c30*/  FMNMX R0, RZ, R11, !PT ;  /* 0x0000000bff007209 */ /* 0x000fe20007800000 */
[----:B------:R-:W-:Y:S04]  /*0c40*/  STG.E desc[UR12][R4.64], R11 ;  /* 0x0000000b04007986 */ /* 0x000fe8000c10190c */
[----:B-1----:R-:W-:-:S05]  /*0c50*/  FMUL R9, R0, UR4 ;  /* 0x0000000400097c20 */ /* 0x002fca0008400000 */
[----:B------:R-:W-:Y:S01]  /*0c60*/  STG.E desc[UR12][R6.64], R9 ;  /* 0x0000000906007986 */ /* 0x000fe2000c10190c */
[----:B------:R-:W-:Y:S05]  /*0c70*/  EXIT ;  /* 0x000000000000794d */ /* 0x000fea0003800000 */
.L_x_6:
[----:B------:R-:W-:-:S00]  /*0c80*/  BRA `(.L_x_6) ;  /* 0xfffffffc00fc7947 */ /* 0x000fc0000383ffff */
[----:B------:R-:W-:-:S00]  /*0c90*/  NOP ;  /* 0x0000000000007918 */ /* 0x000fc00000000000 */
        /* <DEDUP_REMOVED lines=14> */
.L_x_7:


//--------------------- .nv.shared.reserved.0     --------------------------
	.section	.nv.shared.reserved.0,"aw",@nobits
	.weak		__nv_reservedSMEM_offset_0_alias
	.size		__nv_reservedSMEM_offset_0_alias, 0, 64
	.other		__nv_reservedSMEM_offset_0_alias,@"STO_CUDA_RESERVED_SHARED STV_DEFAULT"
__nv_reservedSMEM_offset_0_alias:
	.zero		0
	.zero		64


//--------------------- .nv.constant0._Z14complex_kernelPKfS0_S0_fPfS1_iii --------------------------
	.section	.nv.constant0._Z14complex_kernelPKfS0_S0_fPfS1_iii,"a",@progbits
	.sectionflags	@""
	.align	4
.nv.constant0._Z14complex_kernelPKfS0_S0_fPfS1_iii:
	.zero		956


//--------------------- SYMBOLS --------------------------

	.type		.nv.reservedSmem.offset0,@object
	.size		.nv.reservedSmem.offset0,0x4
